	.headerflags	@"EF_CUDA_TEXMODE_UNIFIED EF_CUDA_64BIT_ADDRESS EF_CUDA_ACCELERATORS EF_CUDA_SM90 EF_CUDA_VIRTUAL_SM(EF_CUDA_SM90)"
	.elftype	@"ET_EXEC"


//--------------------- .nv.info                  --------------------------
	.section	.nv.info,"",@"SHT_CUDA_INFO"
	.align	4


	//----- nvinfo : EIATTR_REGCOUNT
	.align		4
        /*0000*/ 	.byte	0x04, 0x2f
        /*0002*/ 	.short	(.L_1 - .L_0)
	.align		4
.L_0:
        /*0004*/ 	.word	index@(triton_poi_fused_clone_38)
        /*0008*/ 	.word	0x00000010


	//----- nvinfo : EIATTR_MIN_STACK_SIZE
	.align		4
.L_1:
        /*000c*/ 	.byte	0x04, 0x12
        /*000e*/ 	.short	(.L_3 - .L_2)
	.align		4
.L_2:
        /*0010*/ 	.word	index@(triton_poi_fused_clone_38)
        /*0014*/ 	.word	0x00000000


	//----- nvinfo : EIATTR_FRAME_SIZE
	.align		4
.L_3:
        /*0018*/ 	.byte	0x04, 0x11
        /*001a*/ 	.short	(.L_5 - .L_4)
	.align		4
.L_4:
        /*001c*/ 	.word	index@(triton_poi_fused_clone_38)
        /*0020*/ 	.word	0x00000000


	//----- nvinfo : EIATTR_MIN_STACK_SIZE
	.align		4
.L_5:
        /*0024*/ 	.byte	0x04, 0x12
        /*0026*/ 	.short	(.L_7 - .L_6)
	.align		4
.L_6:
        /*0028*/ 	.word	index@(triton_poi_fused_clone_38)
        /*002c*/ 	.word	0x00000000
.L_7:


//--------------------- .nv.info.triton_poi_fused_clone_38 --------------------------
	.section	.nv.info.triton_poi_fused_clone_38,"",@"SHT_CUDA_INFO"
	.sectionflags	@""
	.align	4


	//----- nvinfo : EIATTR_CUDA_API_VERSION
	.align		4
        /*0000*/ 	.byte	0x04, 0x37
        /*0002*/ 	.short	(.L_9 - .L_8)
.L_8:
        /*0004*/ 	.word	0x0000007c


	//----- nvinfo : EIATTR_KPARAM_INFO
	.align		4
.L_9:
        /*0008*/ 	.byte	0x04, 0x17
        /*000a*/ 	.short	(.L_11 - .L_10)
.L_10:
        /*000c*/ 	.word	0x00000000
        /*0010*/ 	.short	0x0003
        /*0012*/ 	.short	0x0018
        /*0014*/ 	.byte	0x00, 0xf0, 0x11, 0x00


	//----- nvinfo : EIATTR_KPARAM_INFO
	.align		4
.L_11:
        /*0018*/ 	.byte	0x04, 0x17
        /*001a*/ 	.short	(.L_13 - .L_12)
.L_12:
        /*001c*/ 	.word	0x00000000
        /*0020*/ 	.short	0x0002
        /*0022*/ 	.short	0x0010
        /*0024*/ 	.byte	0x00, 0xf4, 0x21, 0x00


	//----- nvinfo : EIATTR_KPARAM_INFO
	.align		4
.L_13:
        /*0028*/ 	.byte	0x04, 0x17
        /*002a*/ 	.short	(.L_15 - .L_14)
.L_14:
        /*002c*/ 	.word	0x00000000
        /*0030*/ 	.short	0x0001
        /*0032*/ 	.short	0x0008
        /*0034*/ 	.byte	0x00, 0xf4, 0x21, 0x00


	//----- nvinfo : EIATTR_KPARAM_INFO
	.align		4
.L_15:
        /*0038*/ 	.byte	0x04, 0x17
        /*003a*/ 	.short	(.L_17 - .L_16)
.L_16:
        /*003c*/ 	.word	0x00000000
        /*0040*/ 	.short	0x0000
        /*0042*/ 	.short	0x0000
        /*0044*/ 	.byte	0x00, 0xf4, 0x21, 0x00


	//----- nvinfo : EIATTR_SPARSE_MMA_MASK
	.align		4
.L_17:
        /*0048*/ 	.byte	0x03, 0x50
        /*004a*/ 	.short	0x0000


	//----- nvinfo : EIATTR_MAXREG_COUNT
	.align		4
        /*004c*/ 	.byte	0x03, 0x1b
        /*004e*/ 	.short	0x00ff


	//----- nvinfo : EIATTR_EXIT_INSTR_OFFSETS
	.align		4
        /*0050*/ 	.byte	0x04, 0x1c
        /*0052*/ 	.short	(.L_19 - .L_18)


	//   ....[0]....
.L_18:
        /*0054*/ 	.word	0x000001a0


	//   ....[1]....
        /*0058*/ 	.word	0x000001c0


	//----- nvinfo : EIATTR_REQNTID
	.align		4
.L_19:
        /*005c*/ 	.byte	0x04, 0x10
        /*005e*/ 	.short	(.L_21 - .L_20)
.L_20:
        /*0060*/ 	.word	0x00000080
        /*0064*/ 	.word	0x00000001
        /*0068*/ 	.word	0x00000001


	//----- nvinfo : EIATTR_CBANK_PARAM_SIZE
	.align		4
.L_21:
        /*006c*/ 	.byte	0x03, 0x19
        /*006e*/ 	.short	0x001c


	//----- nvinfo : EIATTR_PARAM_CBANK
	.align		4
        /*0070*/ 	.byte	0x04, 0x0a
        /*0072*/ 	.short	(.L_23 - .L_22)
	.align		4
.L_22:
        /*0074*/ 	.word	index@(.nv.constant0.triton_poi_fused_clone_38)
        /*0078*/ 	.short	0x0210
        /*007a*/ 	.short	0x001c


	//----- nvinfo : EIATTR_SW_WAR
	.align		4
.L_23:
        /*007c*/ 	.byte	0x04, 0x36
        /*007e*/ 	.short	(.L_25 - .L_24)
.L_24:
        /*0080*/ 	.word	0x00000008
.L_25:


//--------------------- .nv.callgraph             --------------------------
	.section	.nv.callgraph,"",@"SHT_CUDA_CALLGRAPH"
	.align	4
	.sectionentsize	8
	.align		4
        /*0000*/ 	.word	0x00000000
	.align		4
        /*0004*/ 	.word	0xffffffff
	.align		4
        /*0008*/ 	.word	0x00000000
	.align		4
        /*000c*/ 	.word	0xfffffffe
	.align		4
        /*0010*/ 	.word	0x00000000
	.align		4
        /*0014*/ 	.word	0xfffffffd
	.align		4
        /*0018*/ 	.word	0x00000000
	.align		4
        /*001c*/ 	.word	0xfffffffc


//--------------------- .text.triton_poi_fused_clone_38 --------------------------
	.section	.text.triton_poi_fused_clone_38,"ax",@progbits
	.align	128
        .global         triton_poi_fused_clone_38
        .type           triton_poi_fused_clone_38,@function
        .size           triton_poi_fused_clone_38,(.L_x_1 - triton_poi_fused_clone_38)
        .other          triton_poi_fused_clone_38,@"STO_CUDA_ENTRY STV_DEFAULT"
triton_poi_fused_clone_38:
.text.triton_poi_fused_clone_38:
[----:B------:R-:W0:Y:S02]  /*0000*/  LDC R1, c[0x0][0x28] ;  /* 0x00000a00ff017b82 */ /* 0x000e240000000800 */
[----:B------:R-:W1:Y:S01]  /*0010*/  S2R R0, SR_TID.X ;  /* 0x0000000000007919 */ /* 0x000e620000002100 */
[----:B------:R-:W2:Y:S01]  /*0020*/  LDC.64 R2, c[0x0][0x210] ;  /* 0x00008400ff027b82 */ /* 0x000ea20000000a00 */
[----:B------:R-:W-:Y:S01]  /*0030*/  CS2R R12, SRZ ;  /* 0x00000000000c7805 */ /* 0x000fe2000001ff00 */
[----:B------:R-:W-:Y:S01]  /*0040*/  ULDC.64 UR4, c[0x0][0x208] ;  /* 0x0000820000047ab9 */ /* 0x000fe20000000a00 */
[----:B------:R-:W3:Y:S05]  /*0050*/  S2R R9, SR_CTAID.X ;  /* 0x0000000000097919 */ /* 0x000eea0000002500 */
[----:B------:R-:W4:Y:S01]  /*0060*/  LDC.64 R4, c[0x0][0x218] ;  /* 0x00008600ff047b82 */ /* 0x000f220000000a00 */
[----:B-1----:R-:W-:-:S05]  /*0070*/  IMAD.SHL.U32 R0, R0, 0x2, RZ ;  /* 0x0000000200007824 */ /* 0x002fca00078e00ff */
[----:B------:R-:W-:-:S05]  /*0080*/  LOP3.LUT R0, R0, 0xfe, RZ, 0xc0, !PT ;  /* 0x000000fe00007812 */ /* 0x000fca00078ec0ff */
[----:B---3--:R-:W-:-:S05]  /*0090*/  IMAD R9, R9, 0x100, R0 ;  /* 0x0000010009097824 */ /* 0x008fca00078e0200 */
[----:B------:R-:W-:Y:S02]  /*00a0*/  SHF.R.S32.HI R0, RZ, 0x1f, R9 ;  /* 0x0000001fff007819 */ /* 0x000fe40000011409 */
[----:B------:R-:W-:Y:S02]  /*00b0*/  ISETP.GE.AND P0, PT, R9, 0x800, PT ;  /* 0x000008000900780c */ /* 0x000fe40003f06270 */
[----:B------:R-:W-:-:S04]  /*00c0*/  LEA.HI R0, R0, R9, RZ, 0x9 ;  /* 0x0000000900007211 */ /* 0x000fc800078f48ff */
[----:B------:R-:W-:Y:S02]  /*00d0*/  LOP3.LUT R6, R0, 0xfffffe00, RZ, 0xc0, !PT ;  /* 0xfffffe0000067812 */ /* 0x000fe400078ec0ff */
[----:B------:R-:W-:Y:S02]  /*00e0*/  SHF.R.S32.HI R0, RZ, 0x9, R0 ;  /* 0x00000009ff007819 */ /* 0x000fe40000011400 */
[----:B------:R-:W-:-:S05]  /*00f0*/  IADD3 R7, R9, 0x4000, -R6 ;  /* 0x0000400009077810 */ /* 0x000fca0007ffe806 */
[----:B------:R-:W-:Y:S02]  /*0100*/  IMAD R11, R0, 0x4800, R7 ;  /* 0x00004800000b7824 */ /* 0x000fe400078e0207 */
[----:B----4-:R-:W-:Y:S02]  /*0110*/  IMAD.WIDE.U32 R4, R7, 0x4, R4 ;  /* 0x0000000407047825 */ /* 0x010fe400078e0004 */
[----:B------:R-:W1:Y:S02]  /*0120*/  LDC.64 R6, c[0x0][0x220] ;  /* 0x00008800ff067b82 */ /* 0x000e640000000a00 */
[----:B--2---:R-:W-:Y:S01]  /*0130*/  IMAD.WIDE R2, R11, 0x4, R2 ;  /* 0x000000040b027825 */ /* 0x004fe200078e0202 */
[----:B------:R-:W-:Y:S01]  /*0140*/  CS2R R10, SRZ ;  /* 0x00000000000a7805 */ /* 0x000fe2000001ff00 */
[----:B------:R-:W2:Y:S05]  /*0150*/  @!P0 LDG.E.EL.64 R12, desc[UR4][R4.64] ;  /* 0x00000004040c8981 */ /* 0x000eaa000c2e1b00 */
[----:B------:R-:W2:Y:S01]  /*0160*/  @!P0 LDG.E.64 R10, desc[UR4][R2.64] ;  /* 0x00000004020a8981 */ /* 0x000ea2000c1e1b00 */
[----:B-1----:R-:W-:-:S04]  /*0170*/  IMAD.WIDE R6, R9, 0x4, R6 ;  /* 0x0000000409067825 */ /* 0x002fc800078e0206 */
[----:B--2---:R-:W-:Y:S01]  /*0180*/  FADD R10, R12, R10 ;  /* 0x0000000a0c0a7221 */ /* 0x004fe20000000000 */
[----:B------:R-:W-:Y:S01]  /*0190*/  FADD R11, R13, R11 ;  /* 0x0000000b0d0b7221 */ /* 0x000fe20000000000 */
[----:B------:R-:W-:Y:S06]  /*01a0*/  @P0 EXIT ;  /* 0x000000000000094d */ /* 0x000fec0003800000 */
[----:B------:R-:W-:Y:S01]  /*01b0*/  STG.E.64 desc[UR4][R6.64], R10 ;  /* 0x0000000a06007986 */ /* 0x000fe2000c101b04 */
[----:B------:R-:W-:Y:S05]  /*01c0*/  EXIT ;  /* 0x000000000000794d */ /* 0x000fea0003800000 */
.L_x_0:
[----:B------:R-:W-:-:S00]  /*01d0*/  BRA `(.L_x_0) ;  /* 0xfffffffc00fc7947 */ /* 0x000fc0000383ffff */
[----:B------:R-:W-:-:S00]  /*01e0*/  NOP ;  /* 0x0000000000007918 */ /* 0x000fc00000000000 */
        /* <DEDUP_REMOVED lines=9> */
.L_x_1:


//--------------------- .nv.constant0.triton_poi_fused_clone_38 --------------------------
	.section	.nv.constant0.triton_poi_fused_clone_38,"a",@progbits
	.sectionflags	@""
	.align	4
.nv.constant0.triton_poi_fused_clone_38:
	.zero		556
